//
// Generated by NVIDIA NVVM Compiler
//
// Compiler Build ID: CL-36424714
// Cuda compilation tools, release 13.0, V13.0.88
// Based on NVVM 20.0.0
//

.version 9.0
.target sm_100
.address_size 64

	// .globl	_Z11gpuAddValueiiPi

.visible .entry _Z11gpuAddValueiiPi(
	.param .u32 _Z11gpuAddValueiiPi_param_0,
	.param .u32 _Z11gpuAddValueiiPi_param_1,
	.param .u64 .ptr .align 1 _Z11gpuAddValueiiPi_param_2
)
{
	.reg .b32 	%r<4>;
	.reg .b64 	%rd<3>;

	ld.param.u32 	%r1, [_Z11gpuAddValueiiPi_param_0];
	ld.param.u32 	%r2, [_Z11gpuAddValueiiPi_param_1];
	ld.param.u64 	%rd1, [_Z11gpuAddValueiiPi_param_2];
	cvta.to.global.u64 	%rd2, %rd1;
	add.s32 	%r3, %r2, %r1;
	st.global.u32 	[%rd2], %r3;
	ret;

}


// ===== COMPILED SASS (sm_100) =====

	.target	sm_100

	.elftype	@"ET_EXEC"


//--------------------- .note.nv.tkinfo           --------------------------
	.section	.note.nv.tkinfo,"",@"SHT_NOTE"
	.sectionflags	@"SHF_NOTE_NV_TKINFO"
	.tkinfo
        /*0018*/ 	.word	0x00000002
        /*0030*/ 	.string	""
        /*0030*/ 	.string	"ptxas"
        /*0030*/ 	.string	"Cuda compilation tools, release 13.0, V13.0.88"
        /*0030*/ 	.string	"Build cuda_13.0.r13.0/compiler.36424714_0"
        /*0030*/ 	.string	"-arch sm_100 -m 64 "



//--------------------- .note.nv.cuinfo           --------------------------
	.section	.note.nv.cuinfo,"",@"SHT_NOTE"
	.sectionflags	@"SHF_NOTE_NV_CUINFO"
        /*0018*/ 	.short	0x0002
        /*001a*/ 	.short	0x0064
        /*001c*/ 	.short	0x0082
	.zero		2


//--------------------- .nv.info                  --------------------------
	.section	.nv.info,"",@"SHT_CUDA_INFO"
	.align	4


	//----- nvinfo : EIATTR_REGCOUNT
	.align		4
        /*0000*/ 	.byte	0x04, 0x2f
        /*0002*/ 	.short	(.L_1 - .L_0)
	.align		4
.L_0:
        /*0004*/ 	.word	index@(_Z11gpuAddValueiiPi)
        /*0008*/ 	.word	0x00000008


	//----- nvinfo : EIATTR_FRAME_SIZE
	.align		4
.L_1:
        /*000c*/ 	.byte	0x04, 0x11
        /*000e*/ 	.short	(.L_3 - .L_2)
	.align		4
.L_2:
        /*0010*/ 	.word	index@(_Z11gpuAddValueiiPi)
        /*0014*/ 	.word	0x00000000


	//----- nvinfo : EIATTR_MIN_STACK_SIZE
	.align		4
.L_3:
        /*0018*/ 	.byte	0x04, 0x12
        /*001a*/ 	.short	(.L_5 - .L_4)
	.align		4
.L_4:
        /*001c*/ 	.word	index@(_Z11gpuAddValueiiPi)
        /*0020*/ 	.word	0x00000000
.L_5:


//--------------------- .nv.compat                --------------------------
	.section	.nv.compat,"",@"SHT_CUDA_COMPAT_INFO"
	.align	4
        /*0000*/ 	.byte	0x02, 0x09, 0x00, 0x00, 0x02, 0x02, 0x01, 0x00, 0x02, 0x05, 0x05, 0x00, 0x03, 0x07, 0x01, 0x01
        /*0010*/ 	.byte	0x02, 0x03, 0x00, 0x00, 0x02, 0x06, 0x01, 0x00, 0x04, 0x0b, 0x08, 0x00, 0x09, 0x00, 0x00, 0x00
        /*0020*/ 	.byte	0x00, 0x00, 0x00, 0x00


//--------------------- .nv.info._Z11gpuAddValueiiPi --------------------------
	.section	.nv.info._Z11gpuAddValueiiPi,"",@"SHT_CUDA_INFO"
	.sectionflags	@""
	.align	4


	//----- nvinfo : EIATTR_CUDA_API_VERSION
	.align		4
        /*0000*/ 	.byte	0x04, 0x37
        /*0002*/ 	.short	(.L_7 - .L_6)
.L_6:
        /*0004*/ 	.word	0x00000082


	//----- nvinfo : EIATTR_KPARAM_INFO
	.align		4
.L_7:
        /*0008*/ 	.byte	0x04, 0x17
        /*000a*/ 	.short	(.L_9 - .L_8)
.L_8:
        /*000c*/ 	.word	0x00000000
        /*0010*/ 	.short	0x0002
        /*0012*/ 	.short	0x0008
        /*0014*/ 	.byte	0x00, 0xf5, 0x21, 0x00


	//----- nvinfo : EIATTR_KPARAM_INFO
	.align		4
.L_9:
        /*0018*/ 	.byte	0x04, 0x17
        /*001a*/ 	.short	(.L_11 - .L_10)
.L_10:
        /*001c*/ 	.word	0x00000000
        /*0020*/ 	.short	0x0001
        /*0022*/ 	.short	0x0004
        /*0024*/ 	.byte	0x00, 0xf0, 0x11, 0x00


	//----- nvinfo : EIATTR_KPARAM_INFO
	.align		4
.L_11:
        /*0028*/ 	.byte	0x04, 0x17
        /*002a*/ 	.short	(.L_13 - .L_12)
.L_12:
        /*002c*/ 	.word	0x00000000
        /*0030*/ 	.short	0x0000
        /*0032*/ 	.short	0x0000
        /*0034*/ 	.byte	0x00, 0xf0, 0x11, 0x00


	//----- nvinfo : EIATTR_SPARSE_MMA_MASK
	.align		4
.L_13:
        /*0038*/ 	.byte	0x03, 0x50
        /*003a*/ 	.short	0x0000


	//----- nvinfo : EIATTR_MAXREG_COUNT
	.align		4
        /*003c*/ 	.byte	0x03, 0x1b
        /*003e*/ 	.short	0x00ff


	//----- nvinfo : EIATTR_MERCURY_ISA_VERSION
	.align		4
        /*0040*/ 	.byte	0x03, 0x5f
        /*0042*/ 	.short	0x0101


	//----- nvinfo : EIATTR_VRC_CTA_INIT_COUNT
	.align		4
        /*0044*/ 	.byte	0x02, 0x4a
	.zero		1
	.zero		1


	//----- nvinfo : EIATTR_EXIT_INSTR_OFFSETS
	.align		4
        /*0048*/ 	.byte	0x04, 0x1c
        /*004a*/ 	.short	(.L_15 - .L_14)


	//   ....[0]....
.L_14:
        /*004c*/ 	.word	0x00000060


	//----- nvinfo : EIATTR_CBANK_PARAM_SIZE
	.align		4
.L_15:
        /*0050*/ 	.byte	0x03, 0x19
        /*0052*/ 	.short	0x0010


	//----- nvinfo : EIATTR_PARAM_CBANK
	.align		4
        /*0054*/ 	.byte	0x04, 0x0a
        /*0056*/ 	.short	(.L_17 - .L_16)
	.align		4
.L_16:
        /*0058*/ 	.word	index@(.nv.constant0._Z11gpuAddValueiiPi)
        /*005c*/ 	.short	0x0380
        /*005e*/ 	.short	0x0010


	//----- nvinfo : EIATTR_SW_WAR
	.align		4
.L_17:
        /*0060*/ 	.byte	0x04, 0x36
        /*0062*/ 	.short	(.L_19 - .L_18)
.L_18:
        /*0064*/ 	.word	0x00000008
.L_19:


//--------------------- .nv.callgraph             --------------------------
	.section	.nv.callgraph,"",@"SHT_CUDA_CALLGRAPH"
	.align	4
	.sectionentsize	8
	.align		4
        /*0000*/ 	.word	0x00000000
	.align		4
        /*0004*/ 	.word	0xffffffff
	.align		4
        /*0008*/ 	.word	0x00000000
	.align		4
        /*000c*/ 	.word	0xfffffffe
	.align		4
        /*0010*/ 	.word	0x00000000
	.align		4
        /*0014*/ 	.word	0xfffffffd
	.align		4
        /*0018*/ 	.word	0x00000000
	.align		4
        /*001c*/ 	.word	0xfffffffc


//--------------------- .text._Z11gpuAddValueiiPi --------------------------
	.section	.text._Z11gpuAddValueiiPi,"ax",@progbits
	.align	128
        .global         _Z11gpuAddValueiiPi
        .type           _Z11gpuAddValueiiPi,@function
        .size           _Z11gpuAddValueiiPi,(.L_x_1 - _Z11gpuAddValueiiPi)
        .other          _Z11gpuAddValueiiPi,@"STO_CUDA_ENTRY STV_DEFAULT"
_Z11gpuAddValueiiPi:
.text._Z11gpuAddValueiiPi:
[----:B------:R-:W-:Y:S08]  /*0000*/  LDC R1, c[0x0][0x37c] ;  /* 0x0000df00ff017b82 */ /* 0x000ff00000000800 */
[----:B------:R-:W0:Y:S01]  /*0010*/  LDC.64 R4, c[0x0][0x380] ;  /* 0x0000e000ff047b82 */ /* 0x000e220000000a00 */
[----:B------:R-:W1:Y:S07]  /*0020*/  LDCU.64 UR4, c[0x0][0x358] ;  /* 0x00006b00ff0477ac */ /* 0x000e6e0008000a00 */
[----:B------:R-:W1:Y:S01]  /*0030*/  LDC.64 R2, c[0x0][0x388] ;  /* 0x0000e200ff027b82 */ /* 0x000e620000000a00 */
[----:B0-----:R-:W-:-:S05]  /*0040*/  IADD3 R5, PT, PT, R5, R4, RZ ;  /* 0x0000000405057210 */ /* 0x001fca0007ffe0ff */
[----:B-1----:R-:W-:Y:S01]  /*0050*/  STG.E desc[UR4][R2.64], R5 ;  /* 0x0000000502007986 */ /* 0x002fe2000c101904 */
[----:B------:R-:W-:Y:S05]  /*0060*/  EXIT ;  /* 0x000000000000794d */ /* 0x000fea0003800000 */
.L_x_0:
[----:B------:R-:W-:-:S00]  /*0070*/  BRA `(.L_x_0) ;  /* 0xfffffffc00fc7947 */ /* 0x000fc0000383ffff */
[----:B------:R-:W-:-:S00]  /*0080*/  NOP ;  /* 0x0000000000007918 */ /* 0x000fc00000000000 */
[----:B------:R-:W-:-:S00]  /*0090*/  NOP ;  /* 0x0000000000007918 */ /* 0x000fc00000000000 */
[----:B------:R-:W-:-:S00]  /*00a0*/  NOP ;  /* 0x0000000000007918 */ /* 0x000fc00000000000 */
[----:B------:R-:W-:-:S00]  /*00b0*/  NOP ;  /* 0x0000000000007918 */ /* 0x000fc00000000000 */
[----:B------:R-:W-:-:S00]  /*00c0*/  NOP ;  /* 0x0000000000007918 */ /* 0x000fc00000000000 */
[----:B------:R-:W-:-:S00]  /*00d0*/  NOP ;  /* 0x0000000000007918 */ /* 0x000fc00000000000 */
[----:B------:R-:W-:-:S00]  /*00e0*/  NOP ;  /* 0x0000000000007918 */ /* 0x000fc00000000000 */
[----:B------:R-:W-:-:S00]  /*00f0*/  NOP ;  /* 0x0000000000007918 */ /* 0x000fc00000000000 */
.L_x_1:


//--------------------- .nv.shared.reserved.0     --------------------------
	.section	.nv.shared.reserved.0,"aw",@nobits
	.weak		__nv_reservedSMEM_offset_0_alias
	.size		__nv_reservedSMEM_offset_0_alias, 0, 64
	.other		__nv_reservedSMEM_offset_0_alias,@"STO_CUDA_RESERVED_SHARED STV_DEFAULT"
__nv_reservedSMEM_offset_0_alias:
	.zero		0
	.zero		64


//--------------------- .nv.constant0._Z11gpuAddValueiiPi --------------------------
	.section	.nv.constant0._Z11gpuAddValueiiPi,"a",@progbits
	.sectionflags	@""
	.align	4
.nv.constant0._Z11gpuAddValueiiPi:
	.zero		912


//--------------------- SYMBOLS --------------------------

	.type		.nv.reservedSmem.offset0,@object
	.size		.nv.reservedSmem.offset0,0x4
